//
// Generated by NVIDIA NVVM Compiler
//
// Compiler Build ID: CL-36424714
// Cuda compilation tools, release 13.0, V13.0.88
// Based on NVVM 20.0.0
//

.version 9.0
.target sm_100
.address_size 64

	// .globl	_Z26adjacent_difference_kernelPKfPfi
// _ZZ26adjacent_difference_kernelPKfPfiE11shared_data has been demoted

.visible .entry _Z26adjacent_difference_kernelPKfPfi(
	.param .u64 .ptr .align 1 _Z26adjacent_difference_kernelPKfPfi_param_0,
	.param .u64 .ptr .align 1 _Z26adjacent_difference_kernelPKfPfi_param_1,
	.param .u32 _Z26adjacent_difference_kernelPKfPfi_param_2
)
{
	.reg .pred 	%p<5>;
	.reg .b32 	%r<11>;
	.reg .b32 	%f<5>;
	.reg .b64 	%rd<9>;
	// demoted variable
	.shared .align 4 .b8 _ZZ26adjacent_difference_kernelPKfPfiE11shared_data[4096];
	ld.param.u64 	%rd1, [_Z26adjacent_difference_kernelPKfPfi_param_0];
	ld.param.u64 	%rd2, [_Z26adjacent_difference_kernelPKfPfi_param_1];
	ld.param.u32 	%r5, [_Z26adjacent_difference_kernelPKfPfi_param_2];
	mov.u32 	%r1, %tid.x;
	mov.u32 	%r6, %ctaid.x;
	mov.u32 	%r2, %ntid.x;
	mad.lo.s32 	%r3, %r6, %r2, %r1;
	setp.ge.s32 	%p1, %r3, %r5;
	shl.b32 	%r7, %r1, 2;
	mov.u32 	%r8, _ZZ26adjacent_difference_kernelPKfPfiE11shared_data;
	add.s32 	%r4, %r8, %r7;
	@%p1 bra 	$L__BB0_2;
	cvta.to.global.u64 	%rd3, %rd1;
	mul.wide.s32 	%rd4, %r3, 4;
	add.s64 	%rd5, %rd3, %rd4;
	ld.global.f32 	%f1, [%rd5];
	st.shared.f32 	[%r4], %f1;
$L__BB0_2:
	bar.sync 	0;
	add.s32 	%r9, %r2, -1;
	setp.ge.u32 	%p2, %r1, %r9;
	add.s32 	%r10, %r5, -1;
	setp.ge.s32 	%p3, %r3, %r10;
	or.pred  	%p4, %p2, %p3;
	@%p4 bra 	$L__BB0_4;
	ld.shared.f32 	%f2, [%r4+4];
	ld.shared.f32 	%f3, [%r4];
	sub.f32 	%f4, %f2, %f3;
	cvta.to.global.u64 	%rd6, %rd2;
	mul.wide.s32 	%rd7, %r3, 4;
	add.s64 	%rd8, %rd6, %rd7;
	st.global.f32 	[%rd8], %f4;
$L__BB0_4:
	ret;

}


// ===== COMPILED SASS (sm_100) =====

	.target	sm_100

	.elftype	@"ET_EXEC"


//--------------------- .note.nv.tkinfo           --------------------------
	.section	.note.nv.tkinfo,"",@"SHT_NOTE"
	.sectionflags	@"SHF_NOTE_NV_TKINFO"
	.tkinfo
        /*0018*/ 	.word	0x00000002
        /*0030*/ 	.string	""
        /*0030*/ 	.string	"ptxas"
        /*0030*/ 	.string	"Cuda compilation tools, release 13.0, V13.0.88"
        /*0030*/ 	.string	"Build cuda_13.0.r13.0/compiler.36424714_0"
        /*0030*/ 	.string	"-arch sm_100 -m 64 "



//--------------------- .note.nv.cuinfo           --------------------------
	.section	.note.nv.cuinfo,"",@"SHT_NOTE"
	.sectionflags	@"SHF_NOTE_NV_CUINFO"
        /*0018*/ 	.short	0x0002
        /*001a*/ 	.short	0x0064
        /*001c*/ 	.short	0x0082
	.zero		2


//--------------------- .nv.info                  --------------------------
	.section	.nv.info,"",@"SHT_CUDA_INFO"
	.align	4


	//----- nvinfo : EIATTR_REGCOUNT
	.align		4
        /*0000*/ 	.byte	0x04, 0x2f
        /*0002*/ 	.short	(.L_1 - .L_0)
	.align		4
.L_0:
        /*0004*/ 	.word	index@(_Z26adjacent_difference_kernelPKfPfi)
        /*0008*/ 	.word	0x0000000a


	//----- nvinfo : EIATTR_FRAME_SIZE
	.align		4
.L_1:
        /*000c*/ 	.byte	0x04, 0x11
        /*000e*/ 	.short	(.L_3 - .L_2)
	.align		4
.L_2:
        /*0010*/ 	.word	index@(_Z26adjacent_difference_kernelPKfPfi)
        /*0014*/ 	.word	0x00000000


	//----- nvinfo : EIATTR_MIN_STACK_SIZE
	.align		4
.L_3:
        /*0018*/ 	.byte	0x04, 0x12
        /*001a*/ 	.short	(.L_5 - .L_4)
	.align		4
.L_4:
        /*001c*/ 	.word	index@(_Z26adjacent_difference_kernelPKfPfi)
        /*0020*/ 	.word	0x00000000
.L_5:


//--------------------- .nv.compat                --------------------------
	.section	.nv.compat,"",@"SHT_CUDA_COMPAT_INFO"
	.align	4
        /*0000*/ 	.byte	0x02, 0x09, 0x00, 0x00, 0x02, 0x02, 0x01, 0x00, 0x02, 0x05, 0x05, 0x00, 0x03, 0x07, 0x01, 0x01
        /*0010*/ 	.byte	0x02, 0x03, 0x00, 0x00, 0x02, 0x06, 0x01, 0x00, 0x04, 0x0b, 0x08, 0x00, 0x09, 0x00, 0x00, 0x00
        /*0020*/ 	.byte	0x00, 0x00, 0x00, 0x00


//--------------------- .nv.info._Z26adjacent_difference_kernelPKfPfi --------------------------
	.section	.nv.info._Z26adjacent_difference_kernelPKfPfi,"",@"SHT_CUDA_INFO"
	.sectionflags	@""
	.align	4


	//----- nvinfo : EIATTR_CUDA_API_VERSION
	.align		4
        /*0000*/ 	.byte	0x04, 0x37
        /*0002*/ 	.short	(.L_7 - .L_6)
.L_6:
        /*0004*/ 	.word	0x00000082


	//----- nvinfo : EIATTR_KPARAM_INFO
	.align		4
.L_7:
        /*0008*/ 	.byte	0x04, 0x17
        /*000a*/ 	.short	(.L_9 - .L_8)
.L_8:
        /*000c*/ 	.word	0x00000000
        /*0010*/ 	.short	0x0002
        /*0012*/ 	.short	0x0010
        /*0014*/ 	.byte	0x00, 0xf0, 0x11, 0x00


	//----- nvinfo : EIATTR_KPARAM_INFO
	.align		4
.L_9:
        /*0018*/ 	.byte	0x04, 0x17
        /*001a*/ 	.short	(.L_11 - .L_10)
.L_10:
        /*001c*/ 	.word	0x00000000
        /*0020*/ 	.short	0x0001
        /*0022*/ 	.short	0x0008
        /*0024*/ 	.byte	0x00, 0xf5, 0x21, 0x00


	//----- nvinfo : EIATTR_KPARAM_INFO
	.align		4
.L_11:
        /*0028*/ 	.byte	0x04, 0x17
        /*002a*/ 	.short	(.L_13 - .L_12)
.L_12:
        /*002c*/ 	.word	0x00000000
        /*0030*/ 	.short	0x0000
        /*0032*/ 	.short	0x0000
        /*0034*/ 	.byte	0x00, 0xf5, 0x21, 0x00


	//----- nvinfo : EIATTR_SPARSE_MMA_MASK
	.align		4
.L_13:
        /*0038*/ 	.byte	0x03, 0x50
        /*003a*/ 	.short	0x0000


	//----- nvinfo : EIATTR_MAXREG_COUNT
	.align		4
        /*003c*/ 	.byte	0x03, 0x1b
        /*003e*/ 	.short	0x00ff


	//----- nvinfo : EIATTR_NUM_BARRIERS
	.align		4
        /*0040*/ 	.byte	0x02, 0x4c
        /*0042*/ 	.byte	0x01
	.zero		1


	//----- nvinfo : EIATTR_MERCURY_ISA_VERSION
	.align		4
        /*0044*/ 	.byte	0x03, 0x5f
        /*0046*/ 	.short	0x0101


	//----- nvinfo : EIATTR_VRC_CTA_INIT_COUNT
	.align		4
        /*0048*/ 	.byte	0x02, 0x4a
	.zero		1
	.zero		1


	//----- nvinfo : EIATTR_EXIT_INSTR_OFFSETS
	.align		4
        /*004c*/ 	.byte	0x04, 0x1c
        /*004e*/ 	.short	(.L_15 - .L_14)


	//   ....[0]....
.L_14:
        /*0050*/ 	.word	0x00000150


	//   ....[1]....
        /*0054*/ 	.word	0x000001c0


	//----- nvinfo : EIATTR_CBANK_PARAM_SIZE
	.align		4
.L_15:
        /*0058*/ 	.byte	0x03, 0x19
        /*005a*/ 	.short	0x0014


	//----- nvinfo : EIATTR_PARAM_CBANK
	.align		4
        /*005c*/ 	.byte	0x04, 0x0a
        /*005e*/ 	.short	(.L_17 - .L_16)
	.align		4
.L_16:
        /*0060*/ 	.word	index@(.nv.constant0._Z26adjacent_difference_kernelPKfPfi)
        /*0064*/ 	.short	0x0380
        /*0066*/ 	.short	0x0014


	//----- nvinfo : EIATTR_SW_WAR
	.align		4
.L_17:
        /*0068*/ 	.byte	0x04, 0x36
        /*006a*/ 	.short	(.L_19 - .L_18)
.L_18:
        /*006c*/ 	.word	0x00000008
.L_19:


//--------------------- .nv.callgraph             --------------------------
	.section	.nv.callgraph,"",@"SHT_CUDA_CALLGRAPH"
	.align	4
	.sectionentsize	8
	.align		4
        /*0000*/ 	.word	0x00000000
	.align		4
        /*0004*/ 	.word	0xffffffff
	.align		4
        /*0008*/ 	.word	0x00000000
	.align		4
        /*000c*/ 	.word	0xfffffffe
	.align		4
        /*0010*/ 	.word	0x00000000
	.align		4
        /*0014*/ 	.word	0xfffffffd
	.align		4
        /*0018*/ 	.word	0x00000000
	.align		4
        /*001c*/ 	.word	0xfffffffc


//--------------------- .text._Z26adjacent_difference_kernelPKfPfi --------------------------
	.section	.text._Z26adjacent_difference_kernelPKfPfi,"ax",@progbits
	.align	128
        .global         _Z26adjacent_difference_kernelPKfPfi
        .type           _Z26adjacent_difference_kernelPKfPfi,@function
        .size           _Z26adjacent_difference_kernelPKfPfi,(.L_x_1 - _Z26adjacent_difference_kernelPKfPfi)
        .other          _Z26adjacent_difference_kernelPKfPfi,@"STO_CUDA_ENTRY STV_DEFAULT"
_Z26adjacent_difference_kernelPKfPfi:
.text._Z26adjacent_difference_kernelPKfPfi:
[----:B------:R-:W-:Y:S01]  /*0000*/  LDC R1, c[0x0][0x37c] ;  /* 0x0000df00ff017b82 */ /* 0x000fe20000000800 */
[----:B------:R-:W0:Y:S07]  /*0010*/  S2R R7, SR_TID.X ;  /* 0x0000000000077919 */ /* 0x000e2e0000002100 */
[----:B------:R-:W0:Y:S01]  /*0020*/  S2UR UR4, SR_CTAID.X ;  /* 0x00000000000479c3 */ /* 0x000e220000002500 */
[----:B------:R-:W1:Y:S01]  /*0030*/  LDCU UR5, c[0x0][0x390] ;  /* 0x00007200ff0577ac */ /* 0x000e620008000800 */
[----:B------:R-:W2:Y:S06]  /*0040*/  LDCU.64 UR8, c[0x0][0x358] ;  /* 0x00006b00ff0877ac */ /* 0x000eac0008000a00 */
[----:B------:R-:W0:Y:S02]  /*0050*/  LDC R0, c[0x0][0x360] ;  /* 0x0000d800ff007b82 */ /* 0x000e240000000800 */
[----:B0-----:R-:W-:-:S05]  /*0060*/  IMAD R5, R0, UR4, R7 ;  /* 0x0000000400057c24 */ /* 0x001fca000f8e0207 */
[----:B-1----:R-:W-:-:S13]  /*0070*/  ISETP.GE.AND P1, PT, R5, UR5, PT ;  /* 0x0000000505007c0c */ /* 0x002fda000bf26270 */
[----:B------:R-:W0:Y:S02]  /*0080*/  @!P1 LDC.64 R2, c[0x0][0x380] ;  /* 0x0000e000ff029b82 */ /* 0x000e240000000a00 */
[----:B0-----:R-:W-:-:S06]  /*0090*/  @!P1 IMAD.WIDE R2, R5, 0x4, R2 ;  /* 0x0000000405029825 */ /* 0x001fcc00078e0202 */
[----:B--2---:R-:W2:Y:S01]  /*00a0*/  @!P1 LDG.E R3, desc[UR8][R2.64] ;  /* 0x0000000802039981 */ /* 0x004ea2000c1e1900 */
[----:B------:R-:W0:Y:S01]  /*00b0*/  S2UR UR6, SR_CgaCtaId ;  /* 0x00000000000679c3 */ /* 0x000e220000008800 */
[----:B------:R-:W-:Y:S01]  /*00c0*/  UIADD3 UR5, UPT, UPT, UR5, -0x1, URZ ;  /* 0xffffffff05057890 */ /* 0x000fe2000fffe0ff */
[----:B------:R-:W-:Y:S01]  /*00d0*/  IADD3 R0, PT, PT, R0, -0x1, RZ ;  /* 0xffffffff00007810 */ /* 0x000fe20007ffe0ff */
[----:B------:R-:W-:-:S04]  /*00e0*/  UMOV UR4, 0x400 ;  /* 0x0000040000047882 */ /* 0x000fc80000000000 */
[----:B------:R-:W-:-:S04]  /*00f0*/  ISETP.GE.AND P0, PT, R5, UR5, PT ;  /* 0x0000000505007c0c */ /* 0x000fc8000bf06270 */
[----:B------:R-:W-:Y:S01]  /*0100*/  ISETP.GE.U32.OR P0, PT, R7, R0, P0 ;  /* 0x000000000700720c */ /* 0x000fe20000706470 */
[----:B0-----:R-:W-:-:S06]  /*0110*/  ULEA UR4, UR6, UR4, 0x18 ;  /* 0x0000000406047291 */ /* 0x001fcc000f8ec0ff */
[----:B------:R-:W-:-:S05]  /*0120*/  LEA R0, R7, UR4, 0x2 ;  /* 0x0000000407007c11 */ /* 0x000fca000f8e10ff */
[----:B--2---:R0:W-:Y:S01]  /*0130*/  @!P1 STS [R0], R3 ;  /* 0x0000000300009388 */ /* 0x0041e20000000800 */
[----:B------:R-:W-:Y:S06]  /*0140*/  BAR.SYNC.DEFER_BLOCKING 0x0 ;  /* 0x0000000000007b1d */ /* 0x000fec0000010000 */
[----:B------:R-:W-:Y:S05]  /*0150*/  @P0 EXIT ;  /* 0x000000000000094d */ /* 0x000fea0003800000 */
[----:B------:R-:W-:Y:S01]  /*0160*/  LDS R4, [R0+0x4] ;  /* 0x0000040000047984 */ /* 0x000fe20000000800 */
[----:B0-----:R-:W0:Y:S03]  /*0170*/  LDC.64 R2, c[0x0][0x388] ;  /* 0x0000e200ff027b82 */ /* 0x001e260000000a00 */
[----:B------:R-:W1:Y:S01]  /*0180*/  LDS R7, [R0] ;  /* 0x0000000000077984 */ /* 0x000e620000000800 */
[----:B0-----:R-:W-:-:S04]  /*0190*/  IMAD.WIDE R2, R5, 0x4, R2 ;  /* 0x0000000405027825 */ /* 0x001fc800078e0202 */
[----:B-1----:R-:W-:-:S05]  /*01a0*/  FADD R7, R4, -R7 ;  /* 0x8000000704077221 */ /* 0x002fca0000000000 */
[----:B------:R-:W-:Y:S01]  /*01b0*/  STG.E desc[UR8][R2.64], R7 ;  /* 0x0000000702007986 */ /* 0x000fe2000c101908 */
[----:B------:R-:W-:Y:S05]  /*01c0*/  EXIT ;  /* 0x000000000000794d */ /* 0x000fea0003800000 */
.L_x_0:
[----:B------:R-:W-:-:S00]  /*01d0*/  BRA `(.L_x_0) ;  /* 0xfffffffc00fc7947 */ /* 0x000fc0000383ffff */
[----:B------:R-:W-:-:S00]  /*01e0*/  NOP ;  /* 0x0000000000007918 */ /* 0x000fc00000000000 */
        /* <DEDUP_REMOVED lines=9> */
.L_x_1:


//--------------------- .nv.shared._Z26adjacent_difference_kernelPKfPfi --------------------------
	.section	.nv.shared._Z26adjacent_difference_kernelPKfPfi,"aw",@nobits
	.sectionflags	@""
	.align	4
.nv.shared._Z26adjacent_difference_kernelPKfPfi:
	.zero		5120


//--------------------- .nv.shared.reserved.0     --------------------------
	.section	.nv.shared.reserved.0,"aw",@nobits
	.weak		__nv_reservedSMEM_offset_0_alias
	.size		__nv_reservedSMEM_offset_0_alias, 0, 64
	.other		__nv_reservedSMEM_offset_0_alias,@"STO_CUDA_RESERVED_SHARED STV_DEFAULT"
__nv_reservedSMEM_offset_0_alias:
	.zero		0
	.zero		64


//--------------------- .nv.constant0._Z26adjacent_difference_kernelPKfPfi --------------------------
	.section	.nv.constant0._Z26adjacent_difference_kernelPKfPfi,"a",@progbits
	.sectionflags	@""
	.align	4
.nv.constant0._Z26adjacent_difference_kernelPKfPfi:
	.zero		916


//--------------------- SYMBOLS --------------------------

	.type		.nv.reservedSmem.offset0,@object
	.size		.nv.reservedSmem.offset0,0x4
	.type		.nv.reservedSmem.cap,@object
	.size		.nv.reservedSmem.cap,0x4
